//
// Generated by NVIDIA NVVM Compiler
//
// Compiler Build ID: CL-36424714
// Cuda compilation tools, release 13.0, V13.0.88
// Based on NVVM 20.0.0
//

.version 9.0
.target sm_100
.address_size 64

	// .globl	_Z11conway_stepPhS_m

.visible .entry _Z11conway_stepPhS_m(
	.param .u64 .ptr .align 1 _Z11conway_stepPhS_m_param_0,
	.param .u64 .ptr .align 1 _Z11conway_stepPhS_m_param_1,
	.param .u64 _Z11conway_stepPhS_m_param_2
)
{
	.reg .pred 	%p<10>;
	.reg .b16 	%rs<60>;
	.reg .b32 	%r<64>;
	.reg .b64 	%rd<134>;

	ld.param.u64 	%rd31, [_Z11conway_stepPhS_m_param_2];
	mov.u32 	%r4, %ntid.x;
	mov.u32 	%r5, %ctaid.x;
	mov.u32 	%r6, %tid.x;
	mad.lo.s32 	%r1, %r4, %r5, %r6;
	mov.u32 	%r7, %ntid.y;
	mov.u32 	%r8, %ctaid.y;
	mov.u32 	%r9, %tid.y;
	mad.lo.s32 	%r2, %r7, %r8, %r9;
	mov.u32 	%r10, %ntid.z;
	mov.u32 	%r11, %ctaid.z;
	mov.u32 	%r12, %tid.z;
	mad.lo.s32 	%r3, %r10, %r11, %r12;
	cvt.s64.s32 	%rd32, %r1;
	add.s64 	%rd33, %rd32, %rd31;
	add.s64 	%rd1, %rd33, -1;
	or.b64  	%rd34, %rd1, %rd31;
	and.b64  	%rd35, %rd34, -4294967296;
	setp.ne.s64 	%p1, %rd35, 0;
	@%p1 bra 	$L__BB0_2;
	cvt.u32.u64 	%r13, %rd31;
	cvt.u32.u64 	%r14, %rd1;
	rem.u32 	%r15, %r14, %r13;
	cvt.u64.u32 	%rd128, %r15;
	bra.uni 	$L__BB0_3;
$L__BB0_2:
	rem.u64 	%rd128, %rd1, %rd31;
$L__BB0_3:
	mul.lo.s64 	%rd5, %rd31, %rd31;
	cvt.u64.u32 	%rd6, %r1;
	add.s32 	%r16, %r1, 1;
	cvt.s64.s32 	%rd7, %r16;
	or.b64  	%rd36, %rd7, %rd31;
	and.b64  	%rd37, %rd36, -4294967296;
	setp.ne.s64 	%p2, %rd37, 0;
	@%p2 bra 	$L__BB0_5;
	cvt.u32.u64 	%r17, %rd31;
	cvt.u32.u64 	%r18, %rd7;
	rem.u32 	%r19, %r18, %r17;
	cvt.u64.u32 	%rd129, %r19;
	bra.uni 	$L__BB0_6;
$L__BB0_5:
	rem.u64 	%rd129, %rd7, %rd31;
$L__BB0_6:
	mul.lo.s64 	%rd11, %rd5, %rd129;
	cvt.u64.u32 	%rd38, %r2;
	add.s64 	%rd39, %rd38, %rd31;
	add.s64 	%rd12, %rd39, -1;
	or.b64  	%rd40, %rd12, %rd31;
	and.b64  	%rd41, %rd40, -4294967296;
	setp.ne.s64 	%p3, %rd41, 0;
	@%p3 bra 	$L__BB0_8;
	cvt.u32.u64 	%r20, %rd31;
	cvt.u32.u64 	%r21, %rd12;
	rem.u32 	%r22, %r21, %r20;
	cvt.u64.u32 	%rd130, %r22;
	bra.uni 	$L__BB0_9;
$L__BB0_8:
	rem.u64 	%rd130, %rd12, %rd31;
$L__BB0_9:
	add.s32 	%r23, %r2, 1;
	cvt.u64.u32 	%rd16, %r23;
	and.b64  	%rd42, %rd31, -4294967296;
	setp.ne.s64 	%p4, %rd42, 0;
	@%p4 bra 	$L__BB0_11;
	cvt.u32.u64 	%r24, %rd31;
	cvt.u32.u64 	%r25, %rd16;
	rem.u32 	%r26, %r25, %r24;
	cvt.u64.u32 	%rd131, %r26;
	bra.uni 	$L__BB0_12;
$L__BB0_11:
	rem.u64 	%rd131, %rd16, %rd31;
$L__BB0_12:
	cvt.u64.u32 	%rd43, %r3;
	add.s64 	%rd44, %rd43, %rd31;
	add.s64 	%rd20, %rd44, -1;
	or.b64  	%rd45, %rd20, %rd31;
	and.b64  	%rd46, %rd45, -4294967296;
	setp.ne.s64 	%p5, %rd46, 0;
	@%p5 bra 	$L__BB0_14;
	cvt.u32.u64 	%r27, %rd31;
	cvt.u32.u64 	%r28, %rd20;
	rem.u32 	%r29, %r28, %r27;
	cvt.u64.u32 	%rd132, %r29;
	bra.uni 	$L__BB0_15;
$L__BB0_14:
	rem.u64 	%rd132, %rd20, %rd31;
$L__BB0_15:
	add.s32 	%r30, %r3, 1;
	cvt.u64.u32 	%rd24, %r30;
	setp.ne.s64 	%p6, %rd42, 0;
	@%p6 bra 	$L__BB0_17;
	cvt.u32.u64 	%r31, %rd31;
	cvt.u32.u64 	%r32, %rd24;
	rem.u32 	%r33, %r32, %r31;
	cvt.u64.u32 	%rd133, %r33;
	bra.uni 	$L__BB0_18;
$L__BB0_17:
	rem.u64 	%rd133, %rd24, %rd31;
$L__BB0_18:
	ld.param.u64 	%rd127, [_Z11conway_stepPhS_m_param_1];
	ld.param.u64 	%rd126, [_Z11conway_stepPhS_m_param_0];
	cvt.u32.u64 	%r34, %rd132;
	mul.lo.s64 	%rd48, %rd131, %rd31;
	cvt.u32.u64 	%r35, %rd48;
	mul.lo.s64 	%rd49, %rd130, %rd31;
	cvt.u32.u64 	%r36, %rd49;
	cvt.u32.u64 	%r37, %rd31;
	mul.lo.s32 	%r38, %r2, %r37;
	cvt.u32.u64 	%r39, %rd11;
	mul.lo.s64 	%rd50, %rd5, %rd128;
	cvt.u32.u64 	%r40, %rd50;
	mul.lo.s64 	%rd51, %rd5, %rd6;
	cvt.u32.u64 	%r41, %rd51;
	cvta.to.global.u64 	%rd52, %rd126;
	cvt.u32.u64 	%r42, %rd133;
	add.s32 	%r43, %r38, %r41;
	add.s32 	%r44, %r43, %r3;
	cvt.s64.s32 	%rd53, %r44;
	add.s64 	%rd54, %rd52, %rd53;
	ld.global.u8 	%rs2, [%rd54];
	cvta.to.global.u64 	%rd55, %rd127;
	add.s64 	%rd28, %rd55, %rd53;
	add.s64 	%rd56, %rd49, %rd50;
	add.s64 	%rd57, %rd56, %rd132;
	cvt.s64.s32 	%rd58, %rd57;
	add.s64 	%rd59, %rd52, %rd58;
	ld.global.u8 	%rs3, [%rd59];
	add.s32 	%r45, %r3, %r40;
	add.s32 	%r46, %r45, %r36;
	cvt.s64.s32 	%rd60, %r46;
	add.s64 	%rd61, %rd52, %rd60;
	ld.global.u8 	%rs4, [%rd61];
	add.s16 	%rs5, %rs4, %rs3;
	add.s64 	%rd62, %rd133, %rd56;
	cvt.s64.s32 	%rd63, %rd62;
	add.s64 	%rd64, %rd52, %rd63;
	ld.global.u8 	%rs6, [%rd64];
	add.s16 	%rs7, %rs5, %rs6;
	add.s32 	%r47, %r38, %r40;
	add.s32 	%r48, %r47, %r34;
	cvt.s64.s32 	%rd65, %r48;
	add.s64 	%rd66, %rd52, %rd65;
	ld.global.u8 	%rs8, [%rd66];
	add.s16 	%rs9, %rs7, %rs8;
	add.s32 	%r49, %r45, %r38;
	cvt.s64.s32 	%rd67, %r49;
	add.s64 	%rd68, %rd52, %rd67;
	ld.global.u8 	%rs10, [%rd68];
	add.s16 	%rs11, %rs9, %rs10;
	add.s32 	%r50, %r47, %r42;
	cvt.s64.s32 	%rd69, %r50;
	add.s64 	%rd70, %rd52, %rd69;
	ld.global.u8 	%rs12, [%rd70];
	add.s16 	%rs13, %rs11, %rs12;
	add.s64 	%rd71, %rd48, %rd50;
	add.s64 	%rd72, %rd71, %rd132;
	cvt.s64.s32 	%rd73, %rd72;
	add.s64 	%rd74, %rd52, %rd73;
	ld.global.u8 	%rs14, [%rd74];
	add.s16 	%rs15, %rs13, %rs14;
	add.s32 	%r51, %r45, %r35;
	cvt.s64.s32 	%rd75, %r51;
	add.s64 	%rd76, %rd52, %rd75;
	ld.global.u8 	%rs16, [%rd76];
	add.s16 	%rs17, %rs15, %rs16;
	add.s64 	%rd77, %rd71, %rd133;
	cvt.s64.s32 	%rd78, %rd77;
	add.s64 	%rd79, %rd52, %rd78;
	ld.global.u8 	%rs18, [%rd79];
	add.s16 	%rs19, %rs17, %rs18;
	add.s64 	%rd80, %rd49, %rd51;
	add.s64 	%rd81, %rd80, %rd132;
	cvt.s64.s32 	%rd82, %rd81;
	add.s64 	%rd83, %rd52, %rd82;
	ld.global.u8 	%rs20, [%rd83];
	add.s16 	%rs21, %rs19, %rs20;
	add.s32 	%r52, %r3, %r41;
	add.s32 	%r53, %r52, %r36;
	cvt.s64.s32 	%rd84, %r53;
	add.s64 	%rd85, %rd52, %rd84;
	ld.global.u8 	%rs22, [%rd85];
	add.s16 	%rs23, %rs21, %rs22;
	add.s64 	%rd86, %rd133, %rd80;
	cvt.s64.s32 	%rd87, %rd86;
	add.s64 	%rd88, %rd52, %rd87;
	ld.global.u8 	%rs24, [%rd88];
	add.s16 	%rs25, %rs23, %rs24;
	add.s32 	%r54, %r43, %r34;
	cvt.s64.s32 	%rd89, %r54;
	add.s64 	%rd90, %rd52, %rd89;
	ld.global.u8 	%rs26, [%rd90];
	add.s16 	%rs27, %rs25, %rs26;
	add.s32 	%r55, %r43, %r42;
	cvt.s64.s32 	%rd91, %r55;
	add.s64 	%rd92, %rd52, %rd91;
	ld.global.u8 	%rs28, [%rd92];
	add.s16 	%rs29, %rs27, %rs28;
	add.s64 	%rd93, %rd48, %rd51;
	add.s64 	%rd94, %rd93, %rd132;
	cvt.s64.s32 	%rd95, %rd94;
	add.s64 	%rd96, %rd52, %rd95;
	ld.global.u8 	%rs30, [%rd96];
	add.s16 	%rs31, %rs29, %rs30;
	add.s32 	%r56, %r52, %r35;
	cvt.s64.s32 	%rd97, %r56;
	add.s64 	%rd98, %rd52, %rd97;
	ld.global.u8 	%rs32, [%rd98];
	add.s16 	%rs33, %rs31, %rs32;
	add.s64 	%rd99, %rd93, %rd133;
	cvt.s64.s32 	%rd100, %rd99;
	add.s64 	%rd101, %rd52, %rd100;
	ld.global.u8 	%rs34, [%rd101];
	add.s16 	%rs35, %rs33, %rs34;
	add.s64 	%rd102, %rd11, %rd49;
	add.s64 	%rd103, %rd102, %rd132;
	cvt.s64.s32 	%rd104, %rd103;
	add.s64 	%rd105, %rd52, %rd104;
	ld.global.u8 	%rs36, [%rd105];
	add.s16 	%rs37, %rs35, %rs36;
	add.s32 	%r57, %r3, %r39;
	add.s32 	%r58, %r57, %r36;
	cvt.s64.s32 	%rd106, %r58;
	add.s64 	%rd107, %rd52, %rd106;
	ld.global.u8 	%rs38, [%rd107];
	add.s16 	%rs39, %rs37, %rs38;
	add.s64 	%rd108, %rd133, %rd102;
	cvt.s64.s32 	%rd109, %rd108;
	add.s64 	%rd110, %rd52, %rd109;
	ld.global.u8 	%rs40, [%rd110];
	add.s16 	%rs41, %rs39, %rs40;
	add.s32 	%r59, %r38, %r39;
	add.s32 	%r60, %r59, %r34;
	cvt.s64.s32 	%rd111, %r60;
	add.s64 	%rd112, %rd52, %rd111;
	ld.global.u8 	%rs42, [%rd112];
	add.s16 	%rs43, %rs41, %rs42;
	add.s32 	%r61, %r59, %r3;
	cvt.s64.s32 	%rd113, %r61;
	add.s64 	%rd114, %rd52, %rd113;
	ld.global.u8 	%rs44, [%rd114];
	add.s16 	%rs45, %rs43, %rs44;
	add.s32 	%r62, %r59, %r42;
	cvt.s64.s32 	%rd115, %r62;
	add.s64 	%rd116, %rd52, %rd115;
	ld.global.u8 	%rs46, [%rd116];
	add.s16 	%rs47, %rs45, %rs46;
	add.s64 	%rd117, %rd48, %rd11;
	add.s64 	%rd118, %rd117, %rd132;
	cvt.s64.s32 	%rd119, %rd118;
	add.s64 	%rd120, %rd52, %rd119;
	ld.global.u8 	%rs48, [%rd120];
	add.s16 	%rs49, %rs47, %rs48;
	add.s32 	%r63, %r57, %r35;
	cvt.s64.s32 	%rd121, %r63;
	add.s64 	%rd122, %rd52, %rd121;
	ld.global.u8 	%rs50, [%rd122];
	add.s16 	%rs51, %rs49, %rs50;
	add.s64 	%rd123, %rd117, %rd133;
	cvt.s64.s32 	%rd124, %rd123;
	add.s64 	%rd125, %rd52, %rd124;
	ld.global.u8 	%rs52, [%rd125];
	add.s16 	%rs1, %rs51, %rs52;
	setp.ne.s16 	%p7, %rs2, 1;
	@%p7 bra 	$L__BB0_22;
	add.s16 	%rs56, %rs1, -8;
	and.b16  	%rs57, %rs56, 255;
	setp.gt.u16 	%p9, %rs57, 252;
	@%p9 bra 	$L__BB0_21;
	mov.b16 	%rs59, 0;
	st.global.u8 	[%rd28], %rs59;
	bra.uni 	$L__BB0_25;
$L__BB0_21:
	mov.b16 	%rs58, 1;
	st.global.u8 	[%rd28], %rs58;
	bra.uni 	$L__BB0_25;
$L__BB0_22:
	and.b16  	%rs53, %rs1, 255;
	setp.ne.s16 	%p8, %rs53, 6;
	@%p8 bra 	$L__BB0_24;
	mov.b16 	%rs55, 1;
	st.global.u8 	[%rd28], %rs55;
	bra.uni 	$L__BB0_25;
$L__BB0_24:
	mov.b16 	%rs54, 0;
	st.global.u8 	[%rd28], %rs54;
$L__BB0_25:
	ret;

}


// ===== COMPILED SASS (sm_100) =====

	.target	sm_100

	.elftype	@"ET_EXEC"


//--------------------- .note.nv.tkinfo           --------------------------
	.section	.note.nv.tkinfo,"",@"SHT_NOTE"
	.sectionflags	@"SHF_NOTE_NV_TKINFO"
	.tkinfo
        /*0018*/ 	.word	0x00000002
        /*0030*/ 	.string	""
        /*0030*/ 	.string	"ptxas"
        /*0030*/ 	.string	"Cuda compilation tools, release 13.0, V13.0.88"
        /*0030*/ 	.string	"Build cuda_13.0.r13.0/compiler.36424714_0"
        /*0030*/ 	.string	"-arch sm_100 -m 64 "



//--------------------- .note.nv.cuinfo           --------------------------
	.section	.note.nv.cuinfo,"",@"SHT_NOTE"
	.sectionflags	@"SHF_NOTE_NV_CUINFO"
        /*0018*/ 	.short	0x0002
        /*001a*/ 	.short	0x0064
        /*001c*/ 	.short	0x0082
	.zero		2


//--------------------- .nv.info                  --------------------------
	.section	.nv.info,"",@"SHT_CUDA_INFO"
	.align	4


	//----- nvinfo : EIATTR_REGCOUNT
	.align		4
        /*0000*/ 	.byte	0x04, 0x2f
        /*0002*/ 	.short	(.L_1 - .L_0)
	.align		4
.L_0:
        /*0004*/ 	.word	index@(_Z11conway_stepPhS_m)
        /*0008*/ 	.word	0x00000020


	//----- nvinfo : EIATTR_FRAME_SIZE
	.align		4
.L_1:
        /*000c*/ 	.byte	0x04, 0x11
        /*000e*/ 	.short	(.L_3 - .L_2)
	.align		4
.L_2:
        /*0010*/ 	.word	index@($__internal_0_$__cuda_sm20_rem_u64)
        /*0014*/ 	.word	0x00000000


	//----- nvinfo : EIATTR_FRAME_SIZE
	.align		4
.L_3:
        /*0018*/ 	.byte	0x04, 0x11
        /*001a*/ 	.short	(.L_5 - .L_4)
	.align		4
.L_4:
        /*001c*/ 	.word	index@(_Z11conway_stepPhS_m)
        /*0020*/ 	.word	0x00000000


	//----- nvinfo : EIATTR_MIN_STACK_SIZE
	.align		4
.L_5:
        /*0024*/ 	.byte	0x04, 0x12
        /*0026*/ 	.short	(.L_7 - .L_6)
	.align		4
.L_6:
        /*0028*/ 	.word	index@(_Z11conway_stepPhS_m)
        /*002c*/ 	.word	0x00000000
.L_7:


//--------------------- .nv.compat                --------------------------
	.section	.nv.compat,"",@"SHT_CUDA_COMPAT_INFO"
	.align	4
        /*0000*/ 	.byte	0x02, 0x09, 0x00, 0x00, 0x02, 0x02, 0x01, 0x00, 0x02, 0x05, 0x05, 0x00, 0x03, 0x07, 0x01, 0x01
        /*0010*/ 	.byte	0x02, 0x03, 0x00, 0x00, 0x02, 0x06, 0x01, 0x00, 0x04, 0x0b, 0x08, 0x00, 0x09, 0x00, 0x00, 0x00
        /*0020*/ 	.byte	0x00, 0x00, 0x00, 0x00


//--------------------- .nv.info._Z11conway_stepPhS_m --------------------------
	.section	.nv.info._Z11conway_stepPhS_m,"",@"SHT_CUDA_INFO"
	.sectionflags	@""
	.align	4


	//----- nvinfo : EIATTR_CUDA_API_VERSION
	.align		4
        /*0000*/ 	.byte	0x04, 0x37
        /*0002*/ 	.short	(.L_9 - .L_8)
.L_8:
        /*0004*/ 	.word	0x00000082


	//----- nvinfo : EIATTR_KPARAM_INFO
	.align		4
.L_9:
        /*0008*/ 	.byte	0x04, 0x17
        /*000a*/ 	.short	(.L_11 - .L_10)
.L_10:
        /*000c*/ 	.word	0x00000000
        /*0010*/ 	.short	0x0002
        /*0012*/ 	.short	0x0010
        /*0014*/ 	.byte	0x00, 0xf0, 0x21, 0x00


	//----- nvinfo : EIATTR_KPARAM_INFO
	.align		4
.L_11:
        /*0018*/ 	.byte	0x04, 0x17
        /*001a*/ 	.short	(.L_13 - .L_12)
.L_12:
        /*001c*/ 	.word	0x00000000
        /*0020*/ 	.short	0x0001
        /*0022*/ 	.short	0x0008
        /*0024*/ 	.byte	0x00, 0xf5, 0x21, 0x00


	//----- nvinfo : EIATTR_KPARAM_INFO
	.align		4
.L_13:
        /*0028*/ 	.byte	0x04, 0x17
        /*002a*/ 	.short	(.L_15 - .L_14)
.L_14:
        /*002c*/ 	.word	0x00000000
        /*0030*/ 	.short	0x0000
        /*0032*/ 	.short	0x0000
        /*0034*/ 	.byte	0x00, 0xf5, 0x21, 0x00


	//----- nvinfo : EIATTR_SPARSE_MMA_MASK
	.align		4
.L_15:
        /*0038*/ 	.byte	0x03, 0x50
        /*003a*/ 	.short	0x0000


	//----- nvinfo : EIATTR_MAXREG_COUNT
	.align		4
        /*003c*/ 	.byte	0x03, 0x1b
        /*003e*/ 	.short	0x00ff


	//----- nvinfo : EIATTR_MERCURY_ISA_VERSION
	.align		4
        /*0040*/ 	.byte	0x03, 0x5f
        /*0042*/ 	.short	0x0101


	//----- nvinfo : EIATTR_VRC_CTA_INIT_COUNT
	.align		4
        /*0044*/ 	.byte	0x02, 0x4a
	.zero		1
	.zero		1


	//----- nvinfo : EIATTR_EXIT_INSTR_OFFSETS
	.align		4
        /*0048*/ 	.byte	0x04, 0x1c
        /*004a*/ 	.short	(.L_17 - .L_16)


	//   ....[0]....
.L_16:
        /*004c*/ 	.word	0x00001560


	//   ....[1]....
        /*0050*/ 	.word	0x00001590


	//   ....[2]....
        /*0054*/ 	.word	0x000015e0


	//   ....[3]....
        /*0058*/ 	.word	0x00001600


	//----- nvinfo : EIATTR_CRS_STACK_SIZE
	.align		4
.L_17:
        /*005c*/ 	.byte	0x04, 0x1e
        /*005e*/ 	.short	(.L_19 - .L_18)
.L_18:
        /*0060*/ 	.word	0x00000000


	//----- nvinfo : EIATTR_CBANK_PARAM_SIZE
	.align		4
.L_19:
        /*0064*/ 	.byte	0x03, 0x19
        /*0066*/ 	.short	0x0018


	//----- nvinfo : EIATTR_PARAM_CBANK
	.align		4
        /*0068*/ 	.byte	0x04, 0x0a
        /*006a*/ 	.short	(.L_21 - .L_20)
	.align		4
.L_20:
        /*006c*/ 	.word	index@(.nv.constant0._Z11conway_stepPhS_m)
        /*0070*/ 	.short	0x0380
        /*0072*/ 	.short	0x0018


	//----- nvinfo : EIATTR_SW_WAR
	.align		4
.L_21:
        /*0074*/ 	.byte	0x04, 0x36
        /*0076*/ 	.short	(.L_23 - .L_22)
.L_22:
        /*0078*/ 	.word	0x00000008
.L_23:


//--------------------- .nv.callgraph             --------------------------
	.section	.nv.callgraph,"",@"SHT_CUDA_CALLGRAPH"
	.align	4
	.sectionentsize	8
	.align		4
        /*0000*/ 	.word	0x00000000
	.align		4
        /*0004*/ 	.word	0xffffffff
	.align		4
        /*0008*/ 	.word	0x00000000
	.align		4
        /*000c*/ 	.word	0xfffffffe
	.align		4
        /*0010*/ 	.word	0x00000000
	.align		4
        /*0014*/ 	.word	0xfffffffd
	.align		4
        /*0018*/ 	.word	0x00000000
	.align		4
        /*001c*/ 	.word	0xfffffffc


//--------------------- .text._Z11conway_stepPhS_m --------------------------
	.section	.text._Z11conway_stepPhS_m,"ax",@progbits
	.align	128
        .global         _Z11conway_stepPhS_m
        .type           _Z11conway_stepPhS_m,@function
        .size           _Z11conway_stepPhS_m,(.L_x_18 - _Z11conway_stepPhS_m)
        .other          _Z11conway_stepPhS_m,@"STO_CUDA_ENTRY STV_DEFAULT"
_Z11conway_stepPhS_m:
.text._Z11conway_stepPhS_m:
[----:B------:R-:W-:Y:S01]  /*0000*/  LDC R1, c[0x0][0x37c] ;  /* 0x0000df00ff017b82 */ /* 0x000fe20000000800 */
[----:B------:R-:W0:Y:S01]  /*0010*/  S2R R2, SR_CTAID.X ;  /* 0x0000000000027919 */ /* 0x000e220000002500 */
[----:B------:R-:W0:Y:S01]  /*0020*/  LDCU UR4, c[0x0][0x360] ;  /* 0x00006c00ff0477ac */ /* 0x000e220008000800 */
[----:B------:R-:W-:Y:S01]  /*0030*/  BSSY.RECONVERGENT B0, `(.L_x_0) ;  /* 0x000002a000007945 */ /* 0x000fe20003800200 */
[----:B------:R-:W0:Y:S01]  /*0040*/  S2R R3, SR_TID.X ;  /* 0x0000000000037919 */ /* 0x000e220000002100 */
[----:B------:R-:W1:Y:S01]  /*0050*/  LDCU.64 UR8, c[0x0][0x390] ;  /* 0x00007200ff0877ac */ /* 0x000e620008000a00 */
[----:B------:R-:W2:Y:S01]  /*0060*/  S2R R7, SR_CTAID.Y ;  /* 0x0000000000077919 */ /* 0x000ea20000002600 */
[----:B------:R-:W2:Y:S01]  /*0070*/  LDCU UR6, c[0x0][0x364] ;  /* 0x00006c80ff0677ac */ /* 0x000ea20008000800 */
[----:B------:R-:W2:Y:S01]  /*0080*/  S2R R0, SR_TID.Y ;  /* 0x0000000000007919 */ /* 0x000ea20000002200 */
[----:B------:R-:W3:Y:S01]  /*0090*/  LDCU UR7, c[0x0][0x368] ;  /* 0x00006d00ff0777ac */ /* 0x000ee20008000800 */
[----:B------:R-:W3:Y:S01]  /*00a0*/  S2R R4, SR_CTAID.Z ;  /* 0x0000000000047919 */ /* 0x000ee20000002700 */
[----:B------:R-:W3:Y:S01]  /*00b0*/  S2R R5, SR_TID.Z ;  /* 0x0000000000057919 */ /* 0x000ee20000002300 */
[----:B0-----:R-:W-:Y:S01]  /*00c0*/  IMAD R2, R2, UR4, R3 ;  /* 0x0000000402027c24 */ /* 0x001fe2000f8e0203 */
[----:B------:R-:W0:Y:S04]  /*00d0*/  LDCU.64 UR4, c[0x0][0x390] ;  /* 0x00007200ff0477ac */ /* 0x000e280008000a00 */
[----:B-1----:R-:W-:Y:S01]  /*00e0*/  IADD3 R10, P0, PT, R2, UR8, RZ ;  /* 0x00000008020a7c10 */ /* 0x002fe2000ff1e0ff */
[----:B--2---:R-:W-:-:S03]  /*00f0*/  IMAD R7, R7, UR6, R0 ;  /* 0x0000000607077c24 */ /* 0x004fc6000f8e0200 */
[----:B------:R-:W-:Y:S02]  /*0100*/  IADD3 R10, P1, PT, R10, -0x1, RZ ;  /* 0xffffffff0a0a7810 */ /* 0x000fe40007f3e0ff */
[----:B------:R-:W-:-:S04]  /*0110*/  LEA.HI.X.SX32 R11, R2, UR9, 0x1, P0 ;  /* 0x00000009020b7c11 */ /* 0x000fc800080f0eff */
[----:B------:R-:W-:-:S04]  /*0120*/  IADD3.X R11, PT, PT, R11, -0x1, RZ, P1, !PT ;  /* 0xffffffff0b0b7810 */ /* 0x000fc80000ffe4ff */
[----:B------:R-:W-:-:S04]  /*0130*/  LOP3.LUT R3, R11, UR9, RZ, 0xfc, !PT ;  /* 0x000000090b037c12 */ /* 0x000fc8000f8efcff */
[----:B------:R-:W-:Y:S01]  /*0140*/  ISETP.NE.U32.AND P0, PT, R3, RZ, PT ;  /* 0x000000ff0300720c */ /* 0x000fe20003f05070 */
[----:B---3--:R-:W-:-:S12]  /*0150*/  IMAD R3, R4, UR7, R5 ;  /* 0x0000000704037c24 */ /* 0x008fd8000f8e0205 */
[----:B0-----:R-:W-:Y:S05]  /*0160*/  @P0 BRA `(.L_x_1) ;  /* 0x0000000000480947 */ /* 0x001fea0003800000 */
[----:B------:R-:W0:Y:S01]  /*0170*/  I2F.U32.RP R0, UR8 ;  /* 0x0000000800007d06 */ /* 0x000e220008209000 */
[----:B------:R-:W-:-:S07]  /*0180*/  ISETP.NE.U32.AND P1, PT, RZ, UR8, PT ;  /* 0x00000008ff007c0c */ /* 0x000fce000bf25070 */
[----:B0-----:R-:W0:Y:S02]  /*0190*/  MUFU.RCP R0, R0 ;  /* 0x0000000000007308 */ /* 0x001e240000001000 */
[----:B0-----:R-:W-:-:S06]  /*01a0*/  VIADD R4, R0, 0xffffffe ;  /* 0x0ffffffe00047836 */ /* 0x001fcc0000000000 */
[----:B------:R0:W1:Y:S02]  /*01b0*/  F2I.FTZ.U32.TRUNC.NTZ R5, R4 ;  /* 0x0000000400057305 */ /* 0x000064000021f000 */
[----:B0-----:R-:W-:Y:S02]  /*01c0*/  IMAD.MOV.U32 R4, RZ, RZ, RZ ;  /* 0x000000ffff047224 */ /* 0x001fe400078e00ff */
[----:B-1----:R-:W-:-:S04]  /*01d0*/  IMAD.MOV R9, RZ, RZ, -R5 ;  /* 0x000000ffff097224 */ /* 0x002fc800078e0a05 */
[----:B------:R-:W-:-:S04]  /*01e0*/  IMAD R9, R9, UR8, RZ ;  /* 0x0000000809097c24 */ /* 0x000fc8000f8e02ff */
[----:B------:R-:W-:-:S06]  /*01f0*/  IMAD.HI.U32 R5, R5, R9, R4 ;  /* 0x0000000905057227 */ /* 0x000fcc00078e0004 */
[----:B------:R-:W-:-:S04]  /*0200*/  IMAD.HI.U32 R5, R5, R10, RZ ;  /* 0x0000000a05057227 */ /* 0x000fc800078e00ff */
[----:B------:R-:W-:-:S04]  /*0210*/  IMAD.MOV R5, RZ, RZ, -R5 ;  /* 0x000000ffff057224 */ /* 0x000fc800078e0a05 */
[----:B------:R-:W-:-:S05]  /*0220*/  IMAD R10, R5, UR8, R10 ;  /* 0x00000008050a7c24 */ /* 0x000fca000f8e020a */
[----:B------:R-:W-:-:S13]  /*0230*/  ISETP.GE.U32.AND P0, PT, R10, UR8, PT ;  /* 0x000000080a007c0c */ /* 0x000fda000bf06070 */
[----:B------:R-:W-:-:S05]  /*0240*/  @P0 VIADD R10, R10, -UR8 ;  /* 0x800000080a0a0c36 */ /* 0x000fca0008000000 */
[----:B------:R-:W-:-:S13]  /*0250*/  ISETP.GE.U32.AND P0, PT, R10, UR8, PT ;  /* 0x000000080a007c0c */ /* 0x000fda000bf06070 */
[----:B------:R-:W-:Y:S01]  /*0260*/  @P0 VIADD R10, R10, -UR8 ;  /* 0x800000080a0a0c36 */ /* 0x000fe20008000000 */
[----:B------:R-:W-:Y:S01]  /*0270*/  @!P1 LOP3.LUT R10, RZ, UR8, RZ, 0x33, !PT ;  /* 0x00000008ff0a9c12 */ /* 0x000fe2000f8e33ff */
[----:B------:R-:W-:Y:S06]  /*0280*/  BRA `(.L_x_2) ;  /* 0x0000000000107947 */ /* 0x000fec0003800000 */
.L_x_1:
[----:B------:R-:W-:Y:S01]  /*0290*/  IMAD.MOV.U32 R5, RZ, RZ, R10 ;  /* 0x000000ffff057224 */ /* 0x000fe200078e000a */
[----:B------:R-:W-:-:S07]  /*02a0*/  MOV R12, 0x2c0 ;  /* 0x000002c0000c7802 */ /* 0x000fce0000000f00 */
[----:B------:R-:W-:Y:S05]  /*02b0*/  CALL.REL.NOINC `($__internal_0_$__cuda_sm20_rem_u64) ;  /* 0x0000001000d47944 */ /* 0x000fea0003c00000 */
[----:B------:R-:W-:-:S07]  /*02c0*/  IMAD.MOV.U32 R10, RZ, RZ, R5 ;  /* 0x000000ffff0a7224 */ /* 0x000fce00078e0005 */
.L_x_2:
[----:B------:R-:W-:Y:S05]  /*02d0*/  BSYNC.RECONVERGENT B0 ;  /* 0x0000000000007941 */ /* 0x000fea0003800200 */
.L_x_0:
[----:B------:R-:W0:Y:S01]  /*02e0*/  LDCU.64 UR6, c[0x0][0x390] ;  /* 0x00007200ff0677ac */ /* 0x000e220008000a00 */
[----:B------:R-:W-:Y:S01]  /*02f0*/  VIADD R0, R2, 0x1 ;  /* 0x0000000102007836 */ /* 0x000fe20000000000 */
[----:B------:R-:W-:Y:S04]  /*0300*/  BSSY.RECONVERGENT B0, `(.L_x_3) ;  /* 0x000001c000007945 */ /* 0x000fe80003800200 */
[----:B------:R-:W-:-:S04]  /*0310*/  SHF.R.S32.HI R11, RZ, 0x1f, R0 ;  /* 0x0000001fff0b7819 */ /* 0x000fc80000011400 */
[----:B0-----:R-:W-:Y:S01]  /*0320*/  LOP3.LUT R4, R11, UR7, RZ, 0xfc, !PT ;  /* 0x000000070b047c12 */ /* 0x001fe2000f8efcff */
[----:B------:R-:W-:-:S03]  /*0330*/  UIMAD UR8, UR6, UR6, URZ ;  /* 0x00000006060872a4 */ /* 0x000fc6000f8e02ff */
[----:B------:R-:W-:-:S13]  /*0340*/  ISETP.NE.U32.AND P0, PT, R4, RZ, PT ;  /* 0x000000ff0400720c */ /* 0x000fda0003f05070 */
[----:B------:R-:W-:Y:S05]  /*0350*/  @P0 BRA `(.L_x_4) ;  /* 0x0000000000480947 */ /* 0x000fea0003800000 */
[----:B------:R-:W0:Y:S01]  /*0360*/  I2F.U32.RP R6, UR6 ;  /* 0x0000000600067d06 */ /* 0x000e220008209000 */
[----:B------:R-:W-:Y:S01]  /*0370*/  IMAD.MOV.U32 R4, RZ, RZ, RZ ;  /* 0x000000ffff047224 */ /* 0x000fe200078e00ff */
[----:B------:R-:W-:-:S06]  /*0380*/  ISETP.NE.U32.AND P1, PT, RZ, UR6, PT ;  /* 0x00000006ff007c0c */ /* 0x000fcc000bf25070 */
[----:B0-----:R-:W0:Y:S02]  /*0390*/  MUFU.RCP R6, R6 ;  /* 0x0000000600067308 */ /* 0x001e240000001000 */
[----:B0-----:R-:W-:-:S06]  /*03a0*/  IADD3 R8, PT, PT, R6, 0xffffffe, RZ ;  /* 0x0ffffffe06087810 */ /* 0x001fcc0007ffe0ff */
[----:B------:R-:W0:Y:S02]  /*03b0*/  F2I.FTZ.U32.TRUNC.NTZ R5, R8 ;  /* 0x0000000800057305 */ /* 0x000e24000021f000 */
[----:B0-----:R-:W-:-:S04]  /*03c0*/  IMAD.MOV R9, RZ, RZ, -R5 ;  /* 0x000000ffff097224 */ /* 0x001fc800078e0a05 */
        /* <DEDUP_REMOVED lines=11> */
.L_x_4:
[----:B------:R-:W-:Y:S01]  /*0480*/  IMAD.MOV.U32 R5, RZ, RZ, R0 ;  /* 0x000000ffff057224 */ /* 0x000fe200078e0000 */
[----:B------:R-:W-:-:S07]  /*0490*/  MOV R12, 0x4b0 ;  /* 0x000004b0000c7802 */ /* 0x000fce0000000f00 */
[----:B------:R-:W-:Y:S05]  /*04a0*/  CALL.REL.NOINC `($__internal_0_$__cuda_sm20_rem_u64) ;  /* 0x0000001000587944 */ /* 0x000fea0003c00000 */
[----:B------:R-:W-:-:S07]  /*04b0*/  IMAD.MOV.U32 R0, RZ, RZ, R5 ;  /* 0x000000ffff007224 */ /* 0x000fce00078e0005 */
.L_x_5:
[----:B------:R-:W-:Y:S05]  /*04c0*/  BSYNC.RECONVERGENT B0 ;  /* 0x0000000000007941 */ /* 0x000fea0003800200 */
.L_x_3:
[----:B------:R-:W0:Y:S01]  /*04d0*/  LDC.64 R4, c[0x0][0x390] ;  /* 0x0000e400ff047b82 */ /* 0x000e220000000a00 */
[----:B------:R-:W-:Y:S01]  /*04e0*/  BSSY.RECONVERGENT B0, `(.L_x_6) ;  /* 0x000001e000007945 */ /* 0x000fe20003800200 */
[----:B------:R-:W-:Y:S01]  /*04f0*/  IMAD R6, R0, UR8, RZ ;  /* 0x0000000800067c24 */ /* 0x000fe2000f8e02ff */
[----:B0-----:R-:W-:-:S04]  /*0500*/  IADD3 R13, P0, PT, R7, R4, RZ ;  /* 0x00000004070d7210 */ /* 0x001fc80007f1e0ff */
[----:B------:R-:W-:-:S04]  /*0510*/  IADD3 R13, P1, PT, R13, -0x1, RZ ;  /* 0xffffffff0d0d7810 */ /* 0x000fc80007f3e0ff */
[----:B------:R-:W-:-:S04]  /*0520*/  IADD3.X R11, PT, PT, RZ, -0x1, R5, P1, P0 ;  /* 0xffffffffff0b7810 */ /* 0x000fc80000fe0405 */
[----:B------:R-:W-:-:S04]  /*0530*/  LOP3.LUT R5, R11, R5, RZ, 0xfc, !PT ;  /* 0x000000050b057212 */ /* 0x000fc800078efcff */
[----:B------:R-:W-:-:S13]  /*0540*/  ISETP.NE.U32.AND P0, PT, R5, RZ, PT ;  /* 0x000000ff0500720c */ /* 0x000fda0003f05070 */
[----:B------:R-:W-:Y:S05]  /*0550*/  @P0 BRA `(.L_x_7) ;  /* 0x0000000000480947 */ /* 0x000fea0003800000 */
[----:B------:R-:W0:Y:S01]  /*0560*/  I2F.U32.RP R5, R4 ;  /* 0x0000000400057306 */ /* 0x000e220000209000 */
[----:B------:R-:W-:-:S07]  /*0570*/  ISETP.NE.U32.AND P1, PT, R4, RZ, PT ;  /* 0x000000ff0400720c */ /* 0x000fce0003f25070 */
[----:B0-----:R-:W0:Y:S02]  /*0580*/  MUFU.RCP R5, R5 ;  /* 0x0000000500057308 */ /* 0x001e240000001000 */
[----:B0-----:R-:W-:-:S06]  /*0590*/  VIADD R8, R5, 0xffffffe ;  /* 0x0ffffffe05087836 */ /* 0x001fcc0000000000 */
[----:B------:R0:W1:Y:S02]  /*05a0*/  F2I.FTZ.U32.TRUNC.NTZ R9, R8 ;  /* 0x0000000800097305 */ /* 0x000064000021f000 */
[----:B0-----:R-:W-:Y:S01]  /*05b0*/  IMAD.MOV.U32 R8, RZ, RZ, RZ ;  /* 0x000000ffff087224 */ /* 0x001fe200078e00ff */
[----:B-1----:R-:W-:-:S05]  /*05c0*/  IADD3 R11, PT, PT, RZ, -R9, RZ ;  /* 0x80000009ff0b7210 */ /* 0x002fca0007ffe0ff */
[----:B------:R-:W-:-:S04]  /*05d0*/  IMAD R11, R11, R4, RZ ;  /* 0x000000040b0b7224 */ /* 0x000fc800078e02ff */
[----:B------:R-:W-:-:S06]  /*05e0*/  IMAD.HI.U32 R0, R9, R11, R8 ;  /* 0x0000000b09007227 */ /* 0x000fcc00078e0008 */
[----:B------:R-:W-:-:S04]  /*05f0*/  IMAD.HI.U32 R0, R0, R13, RZ ;  /* 0x0000000d00007227 */ /* 0x000fc800078e00ff */
[----:B------:R-:W-:-:S04]  /*0600*/  IMAD.MOV R0, RZ, RZ, -R0 ;  /* 0x000000ffff007224 */ /* 0x000fc800078e0a00 */
[----:B------:R-:W-:-:S05]  /*0610*/  IMAD R13, R4, R0, R13 ;  /* 0x00000000040d7224 */ /* 0x000fca00078e020d */
[----:B------:R-:W-:-:S13]  /*0620*/  ISETP.GE.U32.AND P0, PT, R13, R4, PT ;  /* 0x000000040d00720c */ /* 0x000fda0003f06070 */
[----:B------:R-:W-:-:S05]  /*0630*/  @P0 IMAD.IADD R13, R13, 0x1, -R4 ;  /* 0x000000010d0d0824 */ /* 0x000fca00078e0a04 */
[----:B------:R-:W-:-:S13]  /*0640*/  ISETP.GE.U32.AND P0, PT, R13, R4, PT ;  /* 0x000000040d00720c */ /* 0x000fda0003f06070 */
[----:B------:R-:W-:Y:S01]  /*0650*/  @P0 IMAD.IADD R13, R13, 0x1, -R4 ;  /* 0x000000010d0d0824 */ /* 0x000fe200078e0a04 */
[----:B------:R-:W-:Y:S01]  /*0660*/  @!P1 LOP3.LUT R13, RZ, R4, RZ, 0x33, !PT ;  /* 0x00000004ff0d9212 */ /* 0x000fe200078e33ff */
[----:B------:R-:W-:Y:S06]  /*0670*/  BRA `(.L_x_8) ;  /* 0x0000000000107947 */ /* 0x000fec0003800000 */
.L_x_7:
[----:B------:R-:W-:Y:S01]  /*0680*/  IMAD.MOV.U32 R5, RZ, RZ, R13 ;  /* 0x000000ffff057224 */ /* 0x000fe200078e000d */
[----:B------:R-:W-:-:S07]  /*0690*/  MOV R12, 0x6b0 ;  /* 0x000006b0000c7802 */ /* 0x000fce0000000f00 */
[----:B------:R-:W-:Y:S05]  /*06a0*/  CALL.REL.NOINC `($__internal_0_$__cuda_sm20_rem_u64) ;  /* 0x0000000c00d87944 */ /* 0x000fea0003c00000 */
[----:B------:R-:W-:-:S07]  /*06b0*/  IMAD.MOV.U32 R13, RZ, RZ, R5 ;  /* 0x000000ffff0d7224 */ /* 0x000fce00078e0005 */
.L_x_8:
[----:B------:R-:W-:Y:S05]  /*06c0*/  BSYNC.RECONVERGENT B0 ;  /* 0x0000000000007941 */ /* 0x000fea0003800200 */
.L_x_6:
[----:B------:R-:W0:Y:S01]  /*06d0*/  LDCU UR6, c[0x0][0x394] ;  /* 0x00007280ff0677ac */ /* 0x000e220008000800 */
[----:B------:R-:W-:Y:S01]  /*06e0*/  VIADD R0, R7, 0x1 ;  /* 0x0000000107007836 */ /* 0x000fe20000000000 */
[----:B0-----:R-:W-:-:S09]  /*06f0*/  UISETP.NE.AND.EX UP0, UPT, UR6, URZ, UPT, !UPT ;  /* 0x000000ff0600728c */ /* 0x001fd2000bf053f0 */
[----:B------:R-:W-:Y:S05]  /*0700*/  BRA.U UP0, `(.L_x_9) ;  /* 0x00000001004c7547 */ /* 0x000fea000b800000 */
[----:B------:R-:W0:Y:S01]  /*0710*/  LDCU UR6, c[0x0][0x390] ;  /* 0x00007200ff0677ac */ /* 0x000e220008000800 */
[----:B------:R-:W-:Y:S01]  /*0720*/  IMAD.MOV.U32 R4, RZ, RZ, RZ ;  /* 0x000000ffff047224 */ /* 0x000fe200078e00ff */
[----:B0-----:R-:W0:Y:S01]  /*0730*/  I2F.U32.RP R8, UR6 ;  /* 0x0000000600087d06 */ /* 0x001e220008209000 */
[----:B------:R-:W-:-:S07]  /*0740*/  ISETP.NE.U32.AND P1, PT, RZ, UR6, PT ;  /* 0x00000006ff007c0c */ /* 0x000fce000bf25070 */
[----:B0-----:R-:W0:Y:S02]  /*0750*/  MUFU.RCP R8, R8 ;  /* 0x0000000800087308 */ /* 0x001e240000001000 */
[----:B0-----:R-:W-:-:S06]  /*0760*/  VIADD R9, R8, 0xffffffe ;  /* 0x0ffffffe08097836 */ /* 0x001fcc0000000000 */
[----:B------:R-:W0:Y:S02]  /*0770*/  F2I.FTZ.U32.TRUNC.NTZ R5, R9 ;  /* 0x0000000900057305 */ /* 0x000e24000021f000 */
[----:B0-----:R-:W-:-:S05]  /*0780*/  IADD3 R11, PT, PT, RZ, -R5, RZ ;  /* 0x80000005ff0b7210 */ /* 0x001fca0007ffe0ff */
        /* <DEDUP_REMOVED lines=11> */
.L_x_9:
[----:B------:R-:W-:Y:S01]  /*0840*/  IMAD.MOV.U32 R5, RZ, RZ, R0 ;  /* 0x000000ffff057224 */ /* 0x000fe200078e0000 */
[----:B------:R-:W-:Y:S01]  /*0850*/  MOV R12, 0x880 ;  /* 0x00000880000c7802 */ /* 0x000fe20000000f00 */
[----:B------:R-:W-:-:S07]  /*0860*/  IMAD.MOV.U32 R11, RZ, RZ, RZ ;  /* 0x000000ffff0b7224 */ /* 0x000fce00078e00ff */
[----:B------:R-:W-:Y:S05]  /*0870*/  CALL.REL.NOINC `($__internal_0_$__cuda_sm20_rem_u64) ;  /* 0x0000000c00647944 */ /* 0x000fea0003c00000 */
[----:B------:R-:W-:-:S07]  /*0880*/  IMAD.MOV.U32 R4, RZ, RZ, R5 ;  /* 0x000000ffff047224 */ /* 0x000fce00078e0005 */
.L_x_10:
[----:B------:R-:W0:Y:S01]  /*0890*/  LDC.64 R8, c[0x0][0x390] ;  /* 0x0000e400ff087b82 */ /* 0x000e220000000a00 */
[----:B------:R-:W-:Y:S01]  /*08a0*/  BSSY.RECONVERGENT B0, `(.L_x_11) ;  /* 0x000001c000007945 */ /* 0x000fe20003800200 */
        /* <DEDUP_REMOVED lines=24> */
.L_x_12:
[----:B------:R-:W-:-:S07]  /*0a30*/  MOV R12, 0xa50 ;  /* 0x00000a50000c7802 */ /* 0x000fce0000000f00 */
[----:B------:R-:W-:Y:S05]  /*0a40*/  CALL.REL.NOINC `($__internal_0_$__cuda_sm20_rem_u64) ;  /* 0x0000000800f07944 */ /* 0x000fea0003c00000 */
[----:B------:R-:W-:-:S07]  /*0a50*/  IMAD.MOV.U32 R0, RZ, RZ, R5 ;  /* 0x000000ffff007224 */ /* 0x000fce00078e0005 */
.L_x_13:
[----:B------:R-:W-:Y:S05]  /*0a60*/  BSYNC.RECONVERGENT B0 ;  /* 0x0000000000007941 */ /* 0x000fea0003800200 */
.L_x_11:
[----:B------:R-:W0:Y:S01]  /*0a70*/  LDCU UR9, c[0x0][0x394] ;  /* 0x00007280ff0977ac */ /* 0x000e220008000800 */
[----:B------:R-:W-:Y:S01]  /*0a80*/  VIADD R5, R3, 0x1 ;  /* 0x0000000103057836 */ /* 0x000fe20000000000 */
[----:B------:R-:W1:Y:S01]  /*0a90*/  LDCU.64 UR6, c[0x0][0x358] ;  /* 0x00006b00ff0677ac */ /* 0x000e620008000a00 */
[----:B0-----:R-:W-:-:S09]  /*0aa0*/  UISETP.NE.AND.EX UP0, UPT, UR9, URZ, UPT, !UPT ;  /* 0x000000ff0900728c */ /* 0x001fd2000bf053f0 */
[----:B-1----:R-:W-:Y:S05]  /*0ab0*/  BRA.U UP0, `(.L_x_14) ;  /* 0x00000001004c7547 */ /* 0x002fea000b800000 */
[----:B------:R-:W0:Y:S01]  /*0ac0*/  LDCU UR4, c[0x0][0x390] ;  /* 0x00007200ff0477ac */ /* 0x000e220008000800 */
[----:B------:R-:W-:Y:S01]  /*0ad0*/  HFMA2 R8, -RZ, RZ, 0, 0 ;  /* 0x00000000ff087431 */ /* 0x000fe200000001ff */
[----:B0-----:R-:W0:Y:S01]  /*0ae0*/  I2F.U32.RP R11, UR4 ;  /* 0x00000004000b7d06 */ /* 0x001e220008209000 */
[----:B------:R-:W-:-:S07]  /*0af0*/  ISETP.NE.U32.AND P1, PT, RZ, UR4, PT ;  /* 0x00000004ff007c0c */ /* 0x000fce000bf25070 */
[----:B0-----:R-:W0:Y:S02]  /*0b00*/  MUFU.RCP R11, R11 ;  /* 0x0000000b000b7308 */ /* 0x001e240000001000 */
[----:B0-----:R-:W-:-:S06]  /*0b10*/  VIADD R9, R11, 0xffffffe ;  /* 0x0ffffffe0b097836 */ /* 0x001fcc0000000000 */
        /* <DEDUP_REMOVED lines=13> */
.L_x_14:
[----:B------:R-:W-:Y:S01]  /*0bf0*/  IMAD.MOV.U32 R11, RZ, RZ, RZ ;  /* 0x000000ffff0b7224 */ /* 0x000fe200078e00ff */
[----:B------:R-:W-:-:S07]  /*0c00*/  MOV R12, 0xc20 ;  /* 0x00000c20000c7802 */ /* 0x000fce0000000f00 */
[----:B------:R-:W-:Y:S05]  /*0c10*/  CALL.REL.NOINC `($__internal_0_$__cuda_sm20_rem_u64) ;  /* 0x00000008007c7944 */ /* 0x000fea0003c00000 */
.L_x_15:
[----:B------:R-:W0:Y:S01]  /*0c20*/  LDCU UR4, c[0x0][0x390] ;  /* 0x00007200ff0477ac */ /* 0x000e220008000800 */
[----:B------:R-:W-:Y:S01]  /*0c30*/  IMAD R10, R10, UR8, RZ ;  /* 0x000000080a0a7c24 */ /* 0x000fe2000f8e02ff */
[----:B------:R-:W1:Y:S03]  /*0c40*/  LDCU.128 UR12, c[0x0][0x380] ;  /* 0x00007000ff0c77ac */ /* 0x000e660008000c00 */
[----:B------:R-:W-:Y:S02]  /*0c50*/  IMAD.IADD R22, R3, 0x1, R10 ;  /* 0x0000000103167824 */ /* 0x000fe400078e020a */
[----:B0-----:R-:W-:-:S04]  /*0c60*/  IMAD R13, R13, UR4, RZ ;  /* 0x000000040d0d7c24 */ /* 0x001fc8000f8e02ff */
[----:B------:R-:W-:Y:S02]  /*0c70*/  IMAD.IADD R8, R13, 0x1, R10 ;  /* 0x000000010d087824 */ /* 0x000fe400078e020a */
[----:B------:R-:W-:Y:S02]  /*0c80*/  IMAD.IADD R9, R22, 0x1, R13 ;  /* 0x0000000116097824 */ /* 0x000fe400078e020d */
[----:B------:R-:W-:Y:S01]  /*0c90*/  IMAD.IADD R11, R0, 0x1, R8 ;  /* 0x00000001000b7824 */ /* 0x000fe200078e0208 */
[----:B------:R-:W-:Y:S02]  /*0ca0*/  IADD3 R8, PT, PT, R5, R8, RZ ;  /* 0x0000000805087210 */ /* 0x000fe40007ffe0ff */
[----:B-1----:R-:W-:Y:S02]  /*0cb0*/  IADD3 R14, P1, PT, R9, UR12, RZ ;  /* 0x0000000c090e7c10 */ /* 0x002fe4000ff3e0ff */
[----:B------:R-:W-:Y:S02]  /*0cc0*/  IADD3 R24, P0, PT, R11, UR12, RZ ;  /* 0x0000000c0b187c10 */ /* 0x000fe4000ff1e0ff */
[----:B------:R-:W-:-:S02]  /*0cd0*/  IADD3 R18, P2, PT, R8, UR12, RZ ;  /* 0x0000000c08127c10 */ /* 0x000fc4000ff5e0ff */
[----:B------:R-:W-:Y:S02]  /*0ce0*/  LEA.HI.X.SX32 R15, R9, UR13, 0x1, P1 ;  /* 0x0000000d090f7c11 */ /* 0x000fe400088f0eff */
[----:B------:R-:W-:Y:S02]  /*0cf0*/  LEA.HI.X.SX32 R25, R11, UR13, 0x1, P0 ;  /* 0x0000000d0b197c11 */ /* 0x000fe400080f0eff */
[----:B------:R-:W-:Y:S01]  /*0d00*/  LEA.HI.X.SX32 R19, R8, UR13, 0x1, P2 ;  /* 0x0000000d08137c11 */ /* 0x000fe200090f0eff */
[----:B------:R-:W2:Y:S04]  /*0d10*/  LDG.E.U8 R14, desc[UR6][R14.64] ;  /* 0x000000060e0e7981 */ /* 0x000ea8000c1e1100 */
[----:B------:R0:W2:Y:S04]  /*0d20*/  LDG.E.U8 R20, desc[UR6][R24.64] ;  /* 0x0000000618147981 */ /* 0x0000a8000c1e1100 */
[----:B------:R1:W2:Y:S01]  /*0d30*/  LDG.E.U8 R21, desc[UR6][R18.64] ;  /* 0x0000000612157981 */ /* 0x0002a2000c1e1100 */
[----:B------:R-:W-:-:S02]  /*0d40*/  IMAD R11, R7, UR4, R10 ;  /* 0x00000004070b7c24 */ /* 0x000fc4000f8e020a */
[----:B------:R-:W-:Y:S02]  /*0d50*/  IMAD R9, R7, UR4, R22 ;  /* 0x0000000407097c24 */ /* 0x000fe4000f8e0216 */
[----:B------:R-:W-:-:S03]  /*0d60*/  IMAD.IADD R12, R11, 0x1, R0 ;  /* 0x000000010b0c7824 */ /* 0x000fc600078e0200 */
[C---:B------:R-:W-:Y:S02]  /*0d70*/  IADD3 R8, P1, PT, R9.reuse, UR12, RZ ;  /* 0x0000000c09087c10 */ /* 0x040fe4000ff3e0ff */
[C---:B------:R-:W-:Y:S02]  /*0d80*/  IADD3 R26, P0, PT, R12.reuse, UR12, RZ ;  /* 0x0000000c0c1a7c10 */ /* 0x040fe4000ff1e0ff */
[----:B------:R-:W-:Y:S02]  /*0d90*/  LEA.HI.X.SX32 R9, R9, UR13, 0x1, P1 ;  /* 0x0000000d09097c11 */ /* 0x000fe400088f0eff */
[----:B------:R-:W-:-:S03]  /*0da0*/  LEA.HI.X.SX32 R27, R12, UR13, 0x1, P0 ;  /* 0x0000000d0c1b7c11 */ /* 0x000fc600080f0eff */
[----:B------:R3:W4:Y:S04]  /*0db0*/  LDG.E.U8 R17, desc[UR6][R8.64] ;  /* 0x0000000608117981 */ /* 0x000728000c1e1100 */
[----:B------:R-:W4:Y:S01]  /*0dc0*/  LDG.E.U8 R26, desc[UR6][R26.64] ;  /* 0x000000061a1a7981 */ /* 0x000f22000c1e1100 */
[----:B0-----:R-:W-:Y:S02]  /*0dd0*/  IMAD R24, R2, UR8, RZ ;  /* 0x0000000802187c24 */ /* 0x001fe4000f8e02ff */
[----:B------:R-:W-:Y:S02]  /*0de0*/  IMAD R25, R4, UR4, RZ ;  /* 0x0000000404197c24 */ /* 0x000fe4000f8e02ff */
[----:B------:R-:W-:Y:S01]  /*0df0*/  IMAD R4, R7, UR4, R24 ;  /* 0x0000000407047c24 */ /* 0x000fe2000f8e0218 */
[----:B------:R-:W-:Y:S01]  /*0e00*/  IADD3 R15, PT, PT, R13, R24, RZ ;  /* 0x000000180d0f7210 */ /* 0x000fe20007ffe0ff */
[----:B------:R-:W-:-:S02]  /*0e10*/  IMAD R2, R7, UR4, R6 ;  /* 0x0000000407027c24 */ /* 0x000fc4000f8e0206 */
[----:B------:R-:W-:Y:S02]  /*0e20*/  IMAD.IADD R7, R11, 0x1, R5 ;  /* 0x000000010b077824 */ /* 0x000fe400078e0205 */
[C---:B------:R-:W-:Y:S02]  /*0e30*/  IMAD.IADD R12, R3.reuse, 0x1, R24 ;  /* 0x00000001030c7824 */ /* 0x040fe400078e0218 */
[----:B-1----:R-:W-:Y:S01]  /*0e40*/  IMAD.IADD R18, R3, 0x1, R6 ;  /* 0x0000000103127824 */ /* 0x002fe200078e0206 */
[C---:B---3--:R-:W-:Y:S01]  /*0e50*/  IADD3 R8, P0, PT, R7.reuse, UR12, RZ ;  /* 0x0000000c07087c10 */ /* 0x048fe2000ff1e0ff */
[----:B------:R-:W-:Y:S02]  /*0e60*/  IMAD.IADD R22, R22, 0x1, R25 ;  /* 0x0000000116167824 */ /* 0x000fe400078e0219 */
[C---:B------:R-:W-:Y:S01]  /*0e70*/  IMAD.IADD R11, R12.reuse, 0x1, R13 ;  /* 0x000000010c0b7824 */ /* 0x040fe200078e020d */
[----:B------:R-:W-:Y:S01]  /*0e80*/  LEA.HI.X.SX32 R9, R7, UR13, 0x1, P0 ;  /* 0x0000000d07097c11 */ /* 0x000fe200080f0eff */
[----:B------:R-:W-:-:S02]  /*0e90*/  IMAD.IADD R19, R12, 0x1, R25 ;  /* 0x000000010c137824 */ /* 0x000fc400078e0219 */
[--C-:B------:R-:W-:Y:S02]  /*0ea0*/  IMAD.IADD R23, R6, 0x1, R13.reuse ;  /* 0x0000000106177824 */ /* 0x100fe400078e020d */
[C---:B------:R-:W-:Y:S01]  /*0eb0*/  IMAD.IADD R12, R25.reuse, 0x1, R24 ;  /* 0x00000001190c7824 */ /* 0x040fe200078e0218 */
[----:B------:R-:W-:Y:S01]  /*0ec0*/  IADD3 R24, P0, PT, R22, UR12, RZ ;  /* 0x0000000c16187c10 */ /* 0x000fe2000ff1e0ff */
[C---:B------:R-:W-:Y:S01]  /*0ed0*/  IMAD.IADD R13, R18.reuse, 0x1, R13 ;  /* 0x00000001120d7824 */ /* 0x040fe200078e020d */
[----:B------:R-:W3:Y:S01]  /*0ee0*/  LDG.E.U8 R8, desc[UR6][R8.64] ;  /* 0x0000000608087981 */ /* 0x000ee2000c1e1100 */
[----:B------:R-:W-:Y:S02]  /*0ef0*/  IMAD.IADD R7, R18, 0x1, R25 ;  /* 0x0000000112077824 */ /* 0x000fe400078e0219 */
[----:B------:R-:W-:Y:S02]  /*0f00*/  IMAD.IADD R18, R4, 0x1, R0 ;  /* 0x0000000104127824 */ /* 0x000fe400078e0200 */
[----:B------:R-:W-:-:S02]  /*0f10*/  IMAD.IADD R16, R25, 0x1, R10 ;  /* 0x0000000119107824 */ /* 0x000fc400078e020a */
[----:B------:R-:W-:Y:S01]  /*0f20*/  IMAD.IADD R6, R6, 0x1, R25 ;  /* 0x0000000106067824 */ /* 0x000fe200078e0219 */
[----:B------:R-:W-:Y:S02]  /*0f30*/  LEA.HI.X.SX32 R25, R22, UR13, 0x1, P0 ;  /* 0x0000000d16197c11 */ /* 0x000fe400080f0eff */
[C---:B------:R-:W-:Y:S02]  /*0f40*/  IADD3 R28, P0, PT, R18.reuse, UR12, RZ ;  /* 0x0000000c121c7c10 */ /* 0x040fe4000ff1e0ff */
[----:B------:R-:W-:Y:S01]  /*0f50*/  IADD3 R10, P1, PT, R11, UR12, RZ ;  /* 0x0000000c0b0a7c10 */ /* 0x000fe2000ff3e0ff */
[----:B------:R0:W5:Y:S01]  /*0f60*/  LDG.E.U8 R9, desc[UR6][R24.64] ;  /* 0x0000000618097981 */ /* 0x000162000c1e1100 */
[----:B------:R-:W-:Y:S02]  /*0f70*/  LEA.HI.X.SX32 R29, R18, UR13, 0x1, P0 ;  /* 0x0000000d121d7c11 */ /* 0x000fe400080f0eff */
[----:B------:R-:W-:Y:S02]  /*0f80*/  IADD3 R18, P0, PT, R19, UR12, RZ ;  /* 0x0000000c13127c10 */ /* 0x000fe4000ff1e0ff */
[----:B------:R-:W-:-:S02]  /*0f90*/  IADD3 R22, PT, PT, R0, R16, RZ ;  /* 0x0000001000167210 */ /* 0x000fc40007ffe0ff */
[----:B------:R-:W-:Y:S01]  /*0fa0*/  LEA.HI.X.SX32 R11, R11, UR13, 0x1, P1 ;  /* 0x0000000d0b0b7c11 */ /* 0x000fe200088f0eff */
[----:B------:R-:W-:Y:S01]  /*0fb0*/  IMAD.IADD R16, R5, 0x1, R16 ;  /* 0x0000000105107824 */ /* 0x000fe200078e0210 */
[----:B------:R-:W-:Y:S02]  /*0fc0*/  LEA.HI.X.SX32 R19, R19, UR13, 0x1, P0 ;  /* 0x0000000d13137c11 */ /* 0x000fe400080f0eff */
[C---:B0-----:R-:W-:Y:S01]  /*0fd0*/  IADD3 R24, P0, PT, R22.reuse, UR12, RZ ;  /* 0x0000000c16187c10 */ /* 0x041fe2000ff1e0ff */
[----:B------:R-:W5:Y:S03]  /*0fe0*/  LDG.E.U8 R10, desc[UR6][R10.64] ;  /* 0x000000060a0a7981 */ /* 0x000f66000c1e1100 */
[----:B------:R-:W-:Y:S01]  /*0ff0*/  LEA.HI.X.SX32 R25, R22, UR13, 0x1, P0 ;  /* 0x0000000d16197c11 */ /* 0x000fe200080f0eff */
[--C-:B------:R-:W-:Y:S01]  /*1000*/  IMAD.IADD R22, R0, 0x1, R15.reuse ;  /* 0x0000000100167824 */ /* 0x100fe200078e020f */
[----:B------:R0:W5:Y:S01]  /*1010*/  LDG.E.U8 R11, desc[UR6][R28.64] ;  /* 0x000000061c0b7981 */ /* 0x000162000c1e1100 */
[----:B------:R-:W-:-:S03]  /*1020*/  IMAD.IADD R15, R5, 0x1, R15 ;  /* 0x00000001050f7824 */ /* 0x000fc600078e020f */
[----:B------:R-:W3:Y:S01]  /*1030*/  LDG.E.U8 R25, desc[UR6][R24.64] ;  /* 0x0000000618197981 */ /* 0x000ee2000c1e1100 */
[----:B0-----:R-:W-:-:S04]  /*1040*/  IADD3 R28, P0, PT, R16, UR12, RZ ;  /* 0x0000000c101c7c10 */ /* 0x001fc8000ff1e0ff */
[----:B------:R-:W-:-:S05]  /*1050*/  LEA.HI.X.SX32 R29, R16, UR13, 0x1, P0 ;  /* 0x0000000d101d7c11 */ /* 0x000fca00080f0eff */
[----:B------:R-:W5:Y:S01]  /*1060*/  LDG.E.U8 R24, desc[UR6][R28.64] ;  /* 0x000000061c187981 */ /* 0x000f62000c1e1100 */
[----:B--2---:R-:W-:Y:S01]  /*1070*/  IADD3 R14, PT, PT, R21, R14, R20 ;  /* 0x0000000e150e7210 */ /* 0x004fe20007ffe014 */
[----:B------:R-:W-:-:S05]  /*1080*/  IMAD.IADD R21, R4, 0x1, R5 ;  /* 0x0000000104157824 */ /* 0x000fca00078e0205 */
[----:B------:R-:W-:-:S04]  /*1090*/  IADD3 R20, P1, PT, R21, UR12, RZ ;  /* 0x0000000c15147c10 */ /* 0x000fc8000ff3e0ff */
[----:B------:R-:W-:-:S05]  /*10a0*/  LEA.HI.X.SX32 R21, R21, UR13, 0x1, P1 ;  /* 0x0000000d15157c11 */ /* 0x000fca00088f0eff */
[----:B------:R-:W2:Y:S04]  /*10b0*/  LDG.E.U8 R20, desc[UR6][R20.64] ;  /* 0x0000000614147981 */ /* 0x000ea8000c1e1100 */
[----:B------:R0:W2:Y:S01]  /*10c0*/  LDG.E.U8 R21, desc[UR6][R18.64] ;  /* 0x0000000612157981 */ /* 0x0000a2000c1e1100 */
[----:B----4-:R-:W-:Y:S02]  /*10d0*/  IADD3 R26, PT, PT, R17, R14, R26 ;  /* 0x0000000e111a7210 */ /* 0x010fe40007ffe01a */
[----:B------:R-:W-:Y:S02]  /*10e0*/  IADD3 R14, P1, PT, R13, UR12, RZ ;  /* 0x0000000c0d0e7c10 */ /* 0x000fe4000ff3e0ff */
[----:B0-----:R-:W-:-:S04]  /*10f0*/  IADD3 R18, P0, PT, R22, UR12, RZ ;  /* 0x0000000c16127c10 */ /* 0x001fc8000ff1e0ff */
[----:B------:R-:W-:Y:S01]  /*1100*/  LEA.HI.X.SX32 R19, R22, UR13, 0x1, P0 ;  /* 0x0000000d16137c11 */ /* 0x000fe200080f0eff */
[----:B------:R-:W-:Y:S01]  /*1110*/  IMAD.IADD R22, R0, 0x1, R12 ;  /* 0x0000000100167824 */ /* 0x000fe200078e020c */
[----:B------:R-:W-:-:S03]  /*1120*/  IADD3 R16, P0, PT, R15, UR12, RZ ;  /* 0x0000000c0f107c10 */ /* 0x000fc6000ff1e0ff */
[----:B------:R0:W4:Y:S01]  /*1130*/  LDG.E.U8 R27, desc[UR6][R18.64] ;  /* 0x00000006121b7981 */ /* 0x000122000c1e1100 */
[----:B------:R-:W-:Y:S02]  /*1140*/  LEA.HI.X.SX32 R17, R15, UR13, 0x1, P0 ;  /* 0x0000000d0f117c11 */ /* 0x000fe400080f0eff */
[----:B------:R-:W-:-:S03]  /*1150*/  LEA.HI.X.SX32 R15, R13, UR13, 0x1, P1 ;  /* 0x0000000d0d0f7c11 */ /* 0x000fc600088f0eff */
[----:B------:R-:W2:Y:S01]  /*1160*/  LDG.E.U8 R28, desc[UR6][R16.64] ;  /* 0x00000006101c7981 */ /* 0x000ea2000c1e1100 */
[----:B0-----:R-:W-:Y:S01]  /*1170*/  IMAD.IADD R19, R5, 0x1, R12 ;  /* 0x0000000105137824 */ /* 0x001fe200078e020c */
[C---:B------:R-:W-:Y:S02]  /*1180*/  IADD3 R12, P0, PT, R22.reuse, UR12, RZ ;  /* 0x0000000c160c7c10 */ /* 0x040fe4000ff1e0ff */
[----:B------:R0:W2:Y:S02]  /*1190*/  LDG.E.U8 R14, desc[UR6][R14.64] ;  /* 0x000000060e0e7981 */ /* 0x0000a4000c1e1100 */
[----:B------:R-:W-:Y:S02]  /*11a0*/  LEA.HI.X.SX32 R13, R22, UR13, 0x1, P0 ;  /* 0x0000000d160d7c11 */ /* 0x000fe400080f0eff */
[----:B------:R-:W-:-:S03]  /*11b0*/  IADD3 R18, P0, PT, R19, UR12, RZ ;  /* 0x0000000c13127c10 */ /* 0x000fc6000ff1e0ff */
[----:B------:R1:W2:Y:S01]  /*11c0*/  LDG.E.U8 R29, desc[UR6][R12.64] ;  /* 0x000000060c1d7981 */ /* 0x0002a2000c1e1100 */
[----:B0-----:R-:W-:Y:S01]  /*11d0*/  IMAD.IADD R15, R0, 0x1, R23 ;  /* 0x00000001000f7824 */ /* 0x001fe200078e0217 */
[----:B------:R-:W-:-:S04]  /*11e0*/  LEA.HI.X.SX32 R19, R19, UR13, 0x1, P0 ;  /* 0x0000000d13137c11 */ /* 0x000fc800080f0eff */
[----:B------:R-:W-:Y:S01]  /*11f0*/  IADD3 R22, P0, PT, R15, UR12, RZ ;  /* 0x0000000c0f167c10 */ /* 0x000fe2000ff1e0ff */
[----:B------:R-:W-:Y:S01]  /*1200*/  IMAD.IADD R4, R3, 0x1, R4 ;  /* 0x0000000103047824 */ /* 0x000fe200078e0204 */
[----:B------:R-:W2:Y:S01]  /*1210*/  LDG.E.U8 R18, desc[UR6][R18.64] ;  /* 0x0000000612127981 */ /* 0x000ea2000c1e1100 */
[----:B-1----:R-:W-:Y:S01]  /*1220*/  IMAD.IADD R12, R5, 0x1, R23 ;  /* 0x00000001050c7824 */ /* 0x002fe200078e0217 */
[----:B------:R-:W-:Y:S02]  /*1230*/  LEA.HI.X.SX32 R23, R15, UR13, 0x1, P0 ;  /* 0x0000000d0f177c11 */ /* 0x000fe400080f0eff */
[----:B------:R-:W-:Y:S02]  /*1240*/  IADD3 R15, PT, PT, R2, R0, RZ ;  /* 0x00000000020f7210 */ /* 0x000fe40007ffe0ff */
[C---:B------:R-:W-:Y:S01]  /*1250*/  IADD3 R16, P0, PT, R12.reuse, UR12, RZ ;  /* 0x0000000c0c107c10 */ /* 0x040fe2000ff1e0ff */
[----:B------:R-:W-:Y:S01]  /*1260*/  IMAD.IADD R3, R3, 0x1, R2 ;  /* 0x0000000103037824 */ /* 0x000fe200078e0202 */
[----:B------:R-:W2:Y:S02]  /*1270*/  LDG.E.U8 R23, desc[UR6][R22.64] ;  /* 0x0000000616177981 */ /* 0x000ea4000c1e1100 */
[----:B------:R-:W-:-:S02]  /*1280*/  LEA.HI.X.SX32 R17, R12, UR13, 0x1, P0 ;  /* 0x0000000d0c117c11 */ /* 0x000fc400080f0eff */
[C---:B------:R-:W-:Y:S01]  /*1290*/  IADD3 R12, P0, PT, R15.reuse, UR12, RZ ;  /* 0x0000000c0f0c7c10 */ /* 0x040fe2000ff1e0ff */
[----:B------:R-:W-:Y:S02]  /*12a0*/  IMAD.IADD R0, R0, 0x1, R6 ;  /* 0x0000000100007824 */ /* 0x000fe400078e0206 */
[----:B------:R-:W2:Y:S01]  /*12b0*/  LDG.E.U8 R16, desc[UR6][R16.64] ;  /* 0x0000000610107981 */ /* 0x000ea2000c1e1100 */
[----:B------:R-:W-:-:S05]  /*12c0*/  LEA.HI.X.SX32 R13, R15, UR13, 0x1, P0 ;  /* 0x0000000d0f0d7c11 */ /* 0x000fca00080f0eff */
[----:B------:R0:W2:Y:S02]  /*12d0*/  LDG.E.U8 R15, desc[UR6][R12.64] ;  /* 0x000000060c0f7981 */ /* 0x0000a4000c1e1100 */
[----:B0-----:R-:W-:-:S04]  /*12e0*/  IADD3 R12, P0, PT, R3, UR12, RZ ;  /* 0x0000000c030c7c10 */ /* 0x001fc8000ff1e0ff */
[----:B------:R-:W-:Y:S01]  /*12f0*/  LEA.HI.X.SX32 R13, R3, UR13, 0x1, P0 ;  /* 0x0000000d030d7c11 */ /* 0x000fe200080f0eff */
[----:B------:R-:W-:-:S04]  /*1300*/  IMAD.IADD R3, R2, 0x1, R5 ;  /* 0x0000000102037824 */ /* 0x000fc800078e0205 */
[----:B------:R-:W2:Y:S01]  /*1310*/  LDG.E.U8 R19, desc[UR6][R12.64] ;  /* 0x000000060c137981 */ /* 0x000ea2000c1e1100 */
[----:B------:R-:W-:-:S04]  /*1320*/  IADD3 R2, P0, PT, R3, UR12, RZ ;  /* 0x0000000c03027c10 */ /* 0x000fc8000ff1e0ff */
[----:B------:R-:W-:Y:S01]  /*1330*/  LEA.HI.X.SX32 R3, R3, UR13, 0x1, P0 ;  /* 0x0000000d03037c11 */ /* 0x000fe200080f0eff */
[----:B------:R-:W-:Y:S01]  /*1340*/  IMAD.IADD R5, R5, 0x1, R6 ;  /* 0x0000000105057824 */ /* 0x000fe200078e0206 */
[----:B------:R-:W-:-:S03]  /*1350*/  IADD3 R6, P1, PT, R7, UR12, RZ ;  /* 0x0000000c07067c10 */ /* 0x000fc6000ff3e0ff */
[----:B------:R0:W2:Y:S01]  /*1360*/  LDG.E.U8 R22, desc[UR6][R2.64] ;  /* 0x0000000602167981 */ /* 0x0000a2000c1e1100 */
[----:B------:R-:W-:Y:S02]  /*1370*/  LEA.HI.X.SX32 R7, R7, UR13, 0x1, P1 ;  /* 0x0000000d07077c11 */ /* 0x000fe400088f0eff */
[----:B0-----:R-:W-:-:S04]  /*1380*/  IADD3 R2, P0, PT, R0, UR12, RZ ;  /* 0x0000000c00027c10 */ /* 0x001fc8000ff1e0ff */
[----:B------:R-:W-:Y:S02]  /*1390*/  LEA.HI.X.SX32 R3, R0, UR13, 0x1, P0 ;  /* 0x0000000d00037c11 */ /* 0x000fe400080f0eff */
[----:B------:R0:W2:Y:S04]  /*13a0*/  LDG.E.U8 R0, desc[UR6][R6.64] ;  /* 0x0000000606007981 */ /* 0x0000a8000c1e1100 */
[----:B------:R1:W2:Y:S01]  /*13b0*/  LDG.E.U8 R17, desc[UR6][R2.64] ;  /* 0x0000000602117981 */ /* 0x0002a2000c1e1100 */
[----:B0-----:R-:W-:Y:S02]  /*13c0*/  IADD3 R6, P0, PT, R4, UR12, RZ ;  /* 0x0000000c04067c10 */ /* 0x001fe4000ff1e0ff */
[----:B-1----:R-:W-:-:S04]  /*13d0*/  SHF.R.S32.HI R2, RZ, 0x1f, R4 ;  /* 0x0000001fff027819 */ /* 0x002fc80000011404 */
[----:B------:R-:W-:-:S05]  /*13e0*/  IADD3.X R7, PT, PT, R2, UR13, RZ, P0, !PT ;  /* 0x0000000d02077c10 */ /* 0x000fca00087fe4ff */
[----:B------:R-:W2:Y:S01]  /*13f0*/  LDG.E.U8 R6, desc[UR6][R6.64] ;  /* 0x0000000606067981 */ /* 0x000ea2000c1e1100 */
[----:B------:R-:W-:-:S04]  /*1400*/  IADD3 R12, P0, PT, R5, UR12, RZ ;  /* 0x0000000c050c7c10 */ /* 0x000fc8000ff1e0ff */
[----:B------:R-:W-:-:S05]  /*1410*/  LEA.HI.X.SX32 R13, R5, UR13, 0x1, P0 ;  /* 0x0000000d050d7c11 */ /* 0x000fca00080f0eff */
[----:B------:R-:W2:Y:S01]  /*1420*/  LDG.E.U8 R12, desc[UR6][R12.64] ;  /* 0x000000060c0c7981 */ /* 0x000ea2000c1e1100 */
[----:B---3--:R-:W-:-:S04]  /*1430*/  IADD3 R8, PT, PT, R25, R26, R8 ;  /* 0x0000001a19087210 */ /* 0x008fc80007ffe008 */
[----:B-----5:R-:W-:Y:S02]  /*1440*/  IADD3 R8, PT, PT, R24, R8, R9 ;  /* 0x0000000818087210 */ /* 0x020fe40007ffe009 */
[----:B------:R-:W-:-:S04]  /*1450*/  IADD3 R4, P1, PT, R4, UR14, RZ ;  /* 0x0000000e04047c10 */ /* 0x000fc8000ff3e0ff */
[----:B------:R-:W-:Y:S02]  /*1460*/  IADD3.X R5, PT, PT, R2, UR15, RZ, P1, !PT ;  /* 0x0000000f02057c10 */ /* 0x000fe40008ffe4ff */
[----:B----4-:R-:W-:-:S04]  /*1470*/  IADD3 R8, PT, PT, R10, R8, R27 ;  /* 0x000000080a087210 */ /* 0x010fc80007ffe01b */
[----:B--2---:R-:W-:-:S04]  /*1480*/  IADD3 R8, PT, PT, R11, R8, R28 ;  /* 0x000000080b087210 */ /* 0x004fc80007ffe01c */
[----:B------:R-:W-:-:S04]  /*1490*/  IADD3 R8, PT, PT, R29, R8, R20 ;  /* 0x000000081d087210 */ /* 0x000fc80007ffe014 */
[----:B------:R-:W-:-:S04]  /*14a0*/  IADD3 R8, PT, PT, R18, R8, R21 ;  /* 0x0000000812087210 */ /* 0x000fc80007ffe015 */
[----:B------:R-:W-:-:S04]  /*14b0*/  IADD3 R8, PT, PT, R14, R8, R23 ;  /* 0x000000080e087210 */ /* 0x000fc80007ffe017 */
[----:B------:R-:W-:-:S04]  /*14c0*/  IADD3 R8, PT, PT, R15, R8, R16 ;  /* 0x000000080f087210 */ /* 0x000fc80007ffe010 */
[----:B------:R-:W-:-:S04]  /*14d0*/  IADD3 R8, PT, PT, R22, R8, R19 ;  /* 0x0000000816087210 */ /* 0x000fc80007ffe013 */
[----:B------:R-:W-:Y:S02]  /*14e0*/  IADD3 R17, PT, PT, R0, R8, R17 ;  /* 0x0000000800117210 */ /* 0x000fe40007ffe011 */
[----:B------:R-:W-:-:S03]  /*14f0*/  ISETP.NE.AND P0, PT, R6, 0x1, PT ;  /* 0x000000010600780c */ /* 0x000fc60003f05270 */
[----:B------:R-:W-:-:S10]  /*1500*/  IMAD.IADD R0, R17, 0x1, R12 ;  /* 0x0000000111007824 */ /* 0x000fd400078e020c */
[----:B------:R-:W-:Y:S05]  /*1510*/  @P0 BRA `(.L_x_16) ;  /* 0x0000000000200947 */ /* 0x000fea0003800000 */
[----:B------:R-:W-:-:S05]  /*1520*/  VIADD R0, R0, 0xfffffff8 ;  /* 0xfffffff800007836 */ /* 0x000fca0000000000 */
[----:B------:R-:W-:-:S04]  /*1530*/  LOP3.LUT R0, R0, 0xff, RZ, 0xc0, !PT ;  /* 0x000000ff00007812 */ /* 0x000fc800078ec0ff */
[----:B------:R-:W-:-:S13]  /*1540*/  ISETP.GT.U32.AND P0, PT, R0, 0xfc, PT ;  /* 0x000000fc0000780c */ /* 0x000fda0003f04070 */
[----:B------:R0:W-:Y:S01]  /*1550*/  @!P0 STG.E.U8 desc[UR6][R4.64], RZ ;  /* 0x000000ff04008986 */ /* 0x0001e2000c101106 */
[----:B------:R-:W-:Y:S05]  /*1560*/  @!P0 EXIT ;  /* 0x000000000000894d */ /* 0x000fea0003800000 */
[----:B------:R-:W-:-:S05]  /*1570*/  MOV R2, 0x1 ;  /* 0x0000000100027802 */ /* 0x000fca0000000f00 */
[----:B------:R-:W-:Y:S01]  /*1580*/  STG.E.U8 desc[UR6][R4.64], R2 ;  /* 0x0000000204007986 */ /* 0x000fe2000c101106 */
[----:B------:R-:W-:Y:S05]  /*1590*/  EXIT ;  /* 0x000000000000794d */ /* 0x000fea0003800000 */
.L_x_16:
[----:B------:R-:W-:Y:S01]  /*15a0*/  LOP3.LUT R0, R0, 0xff, RZ, 0xc0, !PT ;  /* 0x000000ff00007812 */ /* 0x000fe200078ec0ff */
[----:B------:R-:W-:-:S03]  /*15b0*/  IMAD.MOV.U32 R2, RZ, RZ, 0x1 ;  /* 0x00000001ff027424 */ /* 0x000fc600078e00ff */
[----:B------:R-:W-:-:S13]  /*15c0*/  ISETP.NE.AND P0, PT, R0, 0x6, PT ;  /* 0x000000060000780c */ /* 0x000fda0003f05270 */
[----:B------:R0:W-:Y:S01]  /*15d0*/  @!P0 STG.E.U8 desc[UR6][R4.64], R2 ;  /* 0x0000000204008986 */ /* 0x0001e2000c101106 */
[----:B------:R-:W-:Y:S05]  /*15e0*/  @!P0 EXIT ;  /* 0x000000000000894d */ /* 0x000fea0003800000 */
[----:B------:R-:W-:Y:S01]  /*15f0*/  STG.E.U8 desc[UR6][R4.64], RZ ;  /* 0x000000ff04007986 */ /* 0x000fe2000c101106 */
[----:B------:R-:W-:Y:S05]  /*1600*/  EXIT ;  /* 0x000000000000794d */ /* 0x000fea0003800000 */
        .weak           $__internal_0_$__cuda_sm20_rem_u64
        .type           $__internal_0_$__cuda_sm20_rem_u64,@function
        .size           $__internal_0_$__cuda_sm20_rem_u64,(.L_x_18 - $__internal_0_$__cuda_sm20_rem_u64)
$__internal_0_$__cuda_sm20_rem_u64:
[----:B------:R-:W0:Y:S08]  /*1610*/  I2F.U64.RP R16, UR4 ;  /* 0x0000000400107d12 */ /* 0x000e300008309000 */
[----:B0-----:R-:W0:Y:S02]  /*1620*/  MUFU.RCP R16, R16 ;  /* 0x0000001000107308 */ /* 0x001e240000001000 */
[----:B0-----:R-:W-:-:S06]  /*1630*/  VIADD R8, R16, 0x1ffffffe ;  /* 0x1ffffffe10087836 */ /* 0x001fcc0000000000 */
[----:B------:R-:W0:Y:S02]  /*1640*/  F2I.U64.TRUNC R8, R8 ;  /* 0x0000000800087311 */ /* 0x000e24000020d800 */
[----:B0-----:R-:W-:-:S04]  /*1650*/  IMAD.WIDE.U32 R14, R8, UR4, RZ ;  /* 0x00000004080e7c25 */ /* 0x001fc8000f8e00ff */
[----:B------:R-:W-:Y:S01]  /*1660*/  IMAD R15, R8, UR5, R15 ;  /* 0x00000005080f7c24 */ /* 0x000fe2000f8e020f */
[----:B------:R-:W-:-:S03]  /*1670*/  IADD3 R17, P0, PT, RZ, -R14, RZ ;  /* 0x8000000eff117210 */ /* 0x000fc60007f1e0ff */
[----:B------:R-:W-:Y:S02]  /*1680*/  IMAD R15, R9, UR4, R15 ;  /* 0x00000004090f7c24 */ /* 0x000fe4000f8e020f */
[----:B------:R-:W-:-:S04]  /*1690*/  IMAD.HI.U32 R14, R8, R17, RZ ;  /* 0x00000011080e7227 */ /* 0x000fc800078e00ff */
[----:B------:R-:W-:Y:S02]  /*16a0*/  IMAD.X R19, RZ, RZ, ~R15, P0 ;  /* 0x000000ffff137224 */ /* 0x000fe400000e0e0f */
[----:B------:R-:W-:Y:S02]  /*16b0*/  IMAD.MOV.U32 R15, RZ, RZ, R8 ;  /* 0x000000ffff0f7224 */ /* 0x000fe400078e0008 */
[-C--:B------:R-:W-:Y:S02]  /*16c0*/  IMAD R21, R9, R19.reuse, RZ ;  /* 0x0000001309157224 */ /* 0x080fe400078e02ff */
[----:B------:R-:W-:-:S04]  /*16d0*/  IMAD.WIDE.U32 R14, P0, R8, R19, R14 ;  /* 0x00000013080e7225 */ /* 0x000fc8000780000e */
[----:B------:R-:W-:-:S04]  /*16e0*/  IMAD.HI.U32 R19, R9, R19, RZ ;  /* 0x0000001309137227 */ /* 0x000fc800078e00ff */
[----:B------:R-:W-:-:S05]  /*16f0*/  IMAD.HI.U32 R14, P1, R9, R17, R14 ;  /* 0x00000011090e7227 */ /* 0x000fca000782000e */
[----:B------:R-:W-:Y:S01]  /*1700*/  IADD3 R15, P2, PT, R21, R14, RZ ;  /* 0x0000000e150f7210 */ /* 0x000fe20007f5e0ff */
[----:B------:R-:W-:-:S04]  /*1710*/  IMAD.X R14, R19, 0x1, R9, P0 ;  /* 0x00000001130e7824 */ /* 0x000fc800000e0609 */
[----:B------:R-:W-:Y:S01]  /*1720*/  IMAD.WIDE.U32 R8, R15, UR4, RZ ;  /* 0x000000040f087c25 */ /* 0x000fe2000f8e00ff */
[----:B------:R-:W-:-:S03]  /*1730*/  IADD3.X R17, PT, PT, RZ, RZ, R14, P2, P1 ;  /* 0x000000ffff117210 */ /* 0x000fc600017e240e */
[----:B------:R-:W-:Y:S01]  /*1740*/  IMAD R14, R15, UR5, R9 ;  /* 0x000000050f0e7c24 */ /* 0x000fe2000f8e0209 */
[----:B------:R-:W-:-:S03]  /*1750*/  IADD3 R9, P0, PT, RZ, -R8, RZ ;  /* 0x80000008ff097210 */ /* 0x000fc60007f1e0ff */
[----:B------:R-:W-:Y:S02]  /*1760*/  IMAD R8, R17, UR4, R14 ;  /* 0x0000000411087c24 */ /* 0x000fe4000f8e020e */
[----:B------:R-:W-:-:S04]  /*1770*/  IMAD.HI.U32 R14, R15, R9, RZ ;  /* 0x000000090f0e7227 */ /* 0x000fc800078e00ff */
[----:B------:R-:W-:-:S04]  /*1780*/  IMAD.X R8, RZ, RZ, ~R8, P0 ;  /* 0x000000ffff087224 */ /* 0x000fc800000e0e08 */
[----:B------:R-:W-:-:S04]  /*1790*/  IMAD.WIDE.U32 R14, P0, R15, R8, R14 ;  /* 0x000000080f0e7225 */ /* 0x000fc8000780000e */
[C---:B------:R-:W-:Y:S02]  /*17a0*/  IMAD R19, R17.reuse, R8, RZ ;  /* 0x0000000811137224 */ /* 0x040fe400078e02ff */
[----:B------:R-:W-:-:S04]  /*17b0*/  IMAD.HI.U32 R14, P1, R17, R9, R14 ;  /* 0x00000009110e7227 */ /* 0x000fc8000782000e */
[----:B------:R-:W-:Y:S02]  /*17c0*/  HFMA2 R9, -RZ, RZ, 0, 0 ;  /* 0x00000000ff097431 */ /* 0x000fe400000001ff */
[----:B------:R-:W-:Y:S01]  /*17d0*/  IMAD.HI.U32 R8, R17, R8, RZ ;  /* 0x0000000811087227 */ /* 0x000fe200078e00ff */
[----:B------:R-:W-:-:S03]  /*17e0*/  IADD3 R14, P2, PT, R19, R14, RZ ;  /* 0x0000000e130e7210 */ /* 0x000fc60007f5e0ff */
[----:B------:R-:W-:Y:S02]  /*17f0*/  IMAD.X R17, R8, 0x1, R17, P0 ;  /* 0x0000000108117824 */ /* 0x000fe400000e0611 */
[----:B------:R-:W-:-:S03]  /*1800*/  IMAD.HI.U32 R8, R14, R5, RZ ;  /* 0x000000050e087227 */ /* 0x000fc600078e00ff */
[----:B------:R-:W-:Y:S01]  /*1810*/  IADD3.X R16, PT, PT, RZ, RZ, R17, P2, P1 ;  /* 0x000000ffff107210 */ /* 0x000fe200017e2411 */
[----:B------:R-:W-:-:S04]  /*1820*/  IMAD.WIDE.U32 R8, R14, R11, R8 ;  /* 0x0000000b0e087225 */ /* 0x000fc800078e0008 */
[C---:B------:R-:W-:Y:S02]  /*1830*/  IMAD R15, R16.reuse, R11, RZ ;  /* 0x0000000b100f7224 */ /* 0x040fe400078e02ff */
[----:B------:R-:W-:-:S04]  /*1840*/  IMAD.HI.U32 R8, P0, R16, R5, R8 ;  /* 0x0000000510087227 */ /* 0x000fc80007800008 */
[----:B------:R-:W-:Y:S01]  /*1850*/  IMAD.HI.U32 R14, R16, R11, RZ ;  /* 0x0000000b100e7227 */ /* 0x000fe200078e00ff */
[----:B------:R-:W-:-:S03]  /*1860*/  IADD3 R15, P1, PT, R15, R8, RZ ;  /* 0x000000080f0f7210 */ /* 0x000fc60007f3e0ff */
[----:B------:R-:W-:Y:S02]  /*1870*/  IMAD.X R14, RZ, RZ, R14, P0 ;  /* 0x000000ffff0e7224 */ /* 0x000fe400000e060e */
[----:B------:R-:W-:-:S04]  /*1880*/  IMAD.WIDE.U32 R8, R15, UR4, RZ ;  /* 0x000000040f087c25 */ /* 0x000fc8000f8e00ff */
[----:B------:R-:W-:Y:S01]  /*1890*/  IMAD.X R14, RZ, RZ, R14, P1 ;  /* 0x000000ffff0e7224 */ /* 0x000fe200008e060e */
[----:B------:R-:W-:Y:S01]  /*18a0*/  IADD3 R5, P1, PT, -R8, R5, RZ ;  /* 0x0000000508057210 */ /* 0x000fe20007f3e1ff */
[----:B------:R-:W-:-:S03]  /*18b0*/  IMAD R15, R15, UR5, R9 ;  /* 0x000000050f0f7c24 */ /* 0x000fc6000f8e0209 */
[----:B------:R-:W-:Y:S01]  /*18c0*/  ISETP.GE.U32.AND P0, PT, R5, UR4, PT ;  /* 0x0000000405007c0c */ /* 0x000fe2000bf06070 */
[----:B------:R-:W-:-:S04]  /*18d0*/  IMAD R14, R14, UR4, R15 ;  /* 0x000000040e0e7c24 */ /* 0x000fc8000f8e020f */
[----:B------:R-:W-:Y:S01]  /*18e0*/  IMAD.X R14, R11, 0x1, ~R14, P1 ;  /* 0x000000010b0e7824 */ /* 0x000fe200008e0e0e */
[----:B------:R-:W-:-:S04]  /*18f0*/  IADD3 R8, P1, PT, R5, -UR4, RZ ;  /* 0x8000000405087c10 */ /* 0x000fc8000ff3e0ff */
[C---:B------:R-:W-:Y:S02]  /*1900*/  ISETP.GE.U32.AND.EX P0, PT, R14.reuse, UR5, PT, P0 ;  /* 0x000000050e007c0c */ /* 0x040fe4000bf06100 */
[----:B------:R-:W-:Y:S02]  /*1910*/  IADD3.X R9, PT, PT, R14, ~UR5, RZ, P1, !PT ;  /* 0x800000050e097c10 */ /* 0x000fe40008ffe4ff */
[----:B------:R-:W-:Y:S02]  /*1920*/  SEL R8, R8, R5, P0 ;  /* 0x0000000508087207 */ /* 0x000fe40000000000 */
[----:B------:R-:W-:Y:S02]  /*1930*/  SEL R9, R9, R14, P0 ;  /* 0x0000000e09097207 */ /* 0x000fe40000000000 */
[C---:B------:R-:W-:Y:S01]  /*1940*/  ISETP.GE.U32.AND P0, PT, R8.reuse, UR4, PT ;  /* 0x0000000408007c0c */ /* 0x040fe2000bf06070 */
[----:B------:R-:W-:Y:S01]  /*1950*/  VIADD R5, R8, -UR4 ;  /* 0x8000000408057c36 */ /* 0x000fe20008000000 */
[----:B------:R-:W-:-:S02]  /*1960*/  ISETP.NE.U32.AND P1, PT, RZ, UR4, PT ;  /* 0x00000004ff007c0c */ /* 0x000fc4000bf25070 */
[----:B------:R-:W-:Y:S01]  /*1970*/  ISETP.GE.U32.AND.EX P0, PT, R9, UR5, PT, P0 ;  /* 0x0000000509007c0c */ /* 0x000fe2000bf06100 */
[----:B------:R-:W-:Y:S01]  /*1980*/  IMAD.MOV.U32 R9, RZ, RZ, 0x0 ;  /* 0x00000000ff097424 */ /* 0x000fe200078e00ff */
[----:B------:R-:W-:Y:S02]  /*1990*/  ISETP.NE.AND.EX P1, PT, RZ, UR5, PT, P1 ;  /* 0x00000005ff007c0c */ /* 0x000fe4000bf25310 */
[----:B------:R-:W-:Y:S01]  /*19a0*/  SEL R5, R5, R8, P0 ;  /* 0x0000000805057207 */ /* 0x000fe20000000000 */
[----:B------:R-:W-:-:S03]  /*19b0*/  IMAD.MOV.U32 R8, RZ, RZ, R12 ;  /* 0x000000ffff087224 */ /* 0x000fc600078e000c */
[----:B------:R-:W-:Y:S01]  /*19c0*/  SEL R5, R5, 0xffffffff, P1 ;  /* 0xffffffff05057807 */ /* 0x000fe20000800000 */
[----:B------:R-:W-:Y:S06]  /*19d0*/  RET.REL.NODEC R8 `(_Z11conway_stepPhS_m) ;  /* 0xffffffe408887950 */ /* 0x000fec0003c3ffff */
.L_x_17:
[----:B------:R-:W-:-:S00]  /*19e0*/  BRA `(.L_x_17) ;  /* 0xfffffffc00fc7947 */ /* 0x000fc0000383ffff */
[----:B------:R-:W-:-:S00]  /*19f0*/  NOP ;  /* 0x0000000000007918 */ /* 0x000fc00000000000 */
        /* <DEDUP_REMOVED lines=8> */
.L_x_18:


//--------------------- .nv.shared.reserved.0     --------------------------
	.section	.nv.shared.reserved.0,"aw",@nobits
	.weak		__nv_reservedSMEM_offset_0_alias
	.size		__nv_reservedSMEM_offset_0_alias, 0, 64
	.other		__nv_reservedSMEM_offset_0_alias,@"STO_CUDA_RESERVED_SHARED STV_DEFAULT"
__nv_reservedSMEM_offset_0_alias:
	.zero		0
	.zero		64


//--------------------- .nv.constant0._Z11conway_stepPhS_m --------------------------
	.section	.nv.constant0._Z11conway_stepPhS_m,"a",@progbits
	.sectionflags	@""
	.align	4
.nv.constant0._Z11conway_stepPhS_m:
	.zero		920


//--------------------- SYMBOLS --------------------------

	.type		.nv.reservedSmem.offset0,@object
	.size		.nv.reservedSmem.offset0,0x4
